//
// Generated by NVIDIA NVVM Compiler
//
// Compiler Build ID: CL-36424714
// Cuda compilation tools, release 13.0, V13.0.88
// Based on NVVM 20.0.0
//

.version 9.0
.target sm_100
.address_size 64

	// .globl	_Z14sumArraysOnGPUPfS_S_i
.extern .func  (.param .b32 func_retval0) vprintf
(
	.param .b64 vprintf_param_0,
	.param .b64 vprintf_param_1
)
;
.global .align 1 .b8 $str[51] = {37, 102, 32, 43, 32, 37, 102, 32, 61, 32, 37, 102, 32, 67, 97, 99, 117, 108, 97, 116, 101, 100, 32, 79, 110, 32, 71, 80, 85, 58, 32, 98, 108, 111, 99, 107, 32, 37, 100, 32, 116, 104, 114, 101, 97, 100, 32, 37, 100, 10};

.visible .entry _Z14sumArraysOnGPUPfS_S_i(
	.param .u64 .ptr .align 1 _Z14sumArraysOnGPUPfS_S_i_param_0,
	.param .u64 .ptr .align 1 _Z14sumArraysOnGPUPfS_S_i_param_1,
	.param .u64 .ptr .align 1 _Z14sumArraysOnGPUPfS_S_i_param_2,
	.param .u32 _Z14sumArraysOnGPUPfS_S_i_param_3
)
{
	.local .align 16 .b8 	__local_depot0[32];
	.reg .b64 	%SP;
	.reg .b64 	%SPL;
	.reg .pred 	%p<2>;
	.reg .b32 	%r<8>;
	.reg .b32 	%f<9>;
	.reg .b64 	%rd<20>;
	.reg .b64 	%fd<4>;

	mov.u64 	%SPL, __local_depot0;
	cvta.local.u64 	%SP, %SPL;
	ld.param.u64 	%rd4, [_Z14sumArraysOnGPUPfS_S_i_param_0];
	ld.param.u64 	%rd5, [_Z14sumArraysOnGPUPfS_S_i_param_1];
	ld.param.u64 	%rd6, [_Z14sumArraysOnGPUPfS_S_i_param_2];
	ld.param.u32 	%r4, [_Z14sumArraysOnGPUPfS_S_i_param_3];
	cvta.to.global.u64 	%rd1, %rd6;
	cvta.to.global.u64 	%rd2, %rd5;
	cvta.to.global.u64 	%rd3, %rd4;
	mov.u32 	%r1, %ctaid.x;
	mov.u32 	%r5, %ntid.x;
	mov.u32 	%r2, %tid.x;
	mad.lo.s32 	%r3, %r1, %r5, %r2;
	setp.lt.s32 	%p1, %r3, %r4;
	@%p1 bra 	$L__BB0_2;
	mul.wide.s32 	%rd7, %r3, 4;
	add.s64 	%rd8, %rd1, %rd7;
	ld.global.f32 	%f8, [%rd8];
	bra.uni 	$L__BB0_3;
$L__BB0_2:
	mul.wide.s32 	%rd9, %r3, 4;
	add.s64 	%rd10, %rd3, %rd9;
	ld.global.f32 	%f4, [%rd10];
	add.s64 	%rd11, %rd2, %rd9;
	ld.global.f32 	%f5, [%rd11];
	add.f32 	%f8, %f4, %f5;
	add.s64 	%rd12, %rd1, %rd9;
	st.global.f32 	[%rd12], %f8;
$L__BB0_3:
	add.u64 	%rd13, %SP, 0;
	add.u64 	%rd14, %SPL, 0;
	mul.wide.s32 	%rd15, %r3, 4;
	add.s64 	%rd16, %rd3, %rd15;
	ld.global.f32 	%f6, [%rd16];
	cvt.f64.f32 	%fd1, %f6;
	add.s64 	%rd17, %rd2, %rd15;
	ld.global.f32 	%f7, [%rd17];
	cvt.f64.f32 	%fd2, %f7;
	cvt.f64.f32 	%fd3, %f8;
	st.local.v2.f64 	[%rd14], {%fd1, %fd2};
	st.local.f64 	[%rd14+16], %fd3;
	st.local.v2.u32 	[%rd14+24], {%r1, %r2};
	mov.u64 	%rd18, $str;
	cvta.global.u64 	%rd19, %rd18;
	{ // callseq 0, 0
	.param .b64 param0;
	st.param.b64 	[param0], %rd19;
	.param .b64 param1;
	st.param.b64 	[param1], %rd13;
	.param .b32 retval0;
	call.uni (retval0), 
	vprintf, 
	(
	param0, 
	param1
	);
	ld.param.b32 	%r6, [retval0];
	} // callseq 0
	ret;

}


// ===== COMPILED SASS (sm_100) =====

	.target	sm_100

	.elftype	@"ET_EXEC"


//--------------------- .note.nv.tkinfo           --------------------------
	.section	.note.nv.tkinfo,"",@"SHT_NOTE"
	.sectionflags	@"SHF_NOTE_NV_TKINFO"
	.tkinfo
        /*0018*/ 	.word	0x00000002
        /*0030*/ 	.string	""
        /*0030*/ 	.string	"ptxas"
        /*0030*/ 	.string	"Cuda compilation tools, release 13.0, V13.0.88"
        /*0030*/ 	.string	"Build cuda_13.0.r13.0/compiler.36424714_0"
        /*0030*/ 	.string	"-arch sm_100 -m 64 "



//--------------------- .note.nv.cuinfo           --------------------------
	.section	.note.nv.cuinfo,"",@"SHT_NOTE"
	.sectionflags	@"SHF_NOTE_NV_CUINFO"
        /*0018*/ 	.short	0x0002
        /*001a*/ 	.short	0x0064
        /*001c*/ 	.short	0x0082
	.zero		2


//--------------------- .nv.info                  --------------------------
	.section	.nv.info,"",@"SHT_CUDA_INFO"
	.align	4


	//----- nvinfo : EIATTR_REGCOUNT
	.align		4
        /*0000*/ 	.byte	0x04, 0x2f
        /*0002*/ 	.short	(.L_2 - .L_1)
	.align		4
.L_1:
        /*0004*/ 	.word	index@(_Z14sumArraysOnGPUPfS_S_i)
        /*0008*/ 	.word	0x00000018


	//----- nvinfo : EIATTR_FRAME_SIZE
	.align		4
.L_2:
        /*000c*/ 	.byte	0x04, 0x11
        /*000e*/ 	.short	(.L_4 - .L_3)
	.align		4
.L_3:
        /*0010*/ 	.word	index@(_Z14sumArraysOnGPUPfS_S_i)
        /*0014*/ 	.word	0x00000020


	//----- nvinfo : EIATTR_MIN_STACK_SIZE
	.align		4
.L_4:
        /*0018*/ 	.byte	0x04, 0x12
        /*001a*/ 	.short	(.L_6 - .L_5)
	.align		4
.L_5:
        /*001c*/ 	.word	index@(_Z14sumArraysOnGPUPfS_S_i)
        /*0020*/ 	.word	0x00000020
.L_6:


//--------------------- .nv.compat                --------------------------
	.section	.nv.compat,"",@"SHT_CUDA_COMPAT_INFO"
	.align	4
        /*0000*/ 	.byte	0x02, 0x09, 0x00, 0x00, 0x02, 0x02, 0x01, 0x00, 0x02, 0x05, 0x05, 0x00, 0x03, 0x07, 0x01, 0x01
        /*0010*/ 	.byte	0x02, 0x03, 0x00, 0x00, 0x02, 0x06, 0x01, 0x00, 0x04, 0x0b, 0x08, 0x00, 0x09, 0x00, 0x00, 0x00
        /*0020*/ 	.byte	0x00, 0x00, 0x00, 0x00


//--------------------- .nv.info._Z14sumArraysOnGPUPfS_S_i --------------------------
	.section	.nv.info._Z14sumArraysOnGPUPfS_S_i,"",@"SHT_CUDA_INFO"
	.sectionflags	@""
	.align	4


	//----- nvinfo : EIATTR_CUDA_API_VERSION
	.align		4
        /*0000*/ 	.byte	0x04, 0x37
        /*0002*/ 	.short	(.L_8 - .L_7)
.L_7:
        /*0004*/ 	.word	0x00000082


	//----- nvinfo : EIATTR_KPARAM_INFO
	.align		4
.L_8:
        /*0008*/ 	.byte	0x04, 0x17
        /*000a*/ 	.short	(.L_10 - .L_9)
.L_9:
        /*000c*/ 	.word	0x00000000
        /*0010*/ 	.short	0x0003
        /*0012*/ 	.short	0x0018
        /*0014*/ 	.byte	0x00, 0xf0, 0x11, 0x00


	//----- nvinfo : EIATTR_KPARAM_INFO
	.align		4
.L_10:
        /*0018*/ 	.byte	0x04, 0x17
        /*001a*/ 	.short	(.L_12 - .L_11)
.L_11:
        /*001c*/ 	.word	0x00000000
        /*0020*/ 	.short	0x0002
        /*0022*/ 	.short	0x0010
        /*0024*/ 	.byte	0x00, 0xf5, 0x21, 0x00


	//----- nvinfo : EIATTR_KPARAM_INFO
	.align		4
.L_12:
        /*0028*/ 	.byte	0x04, 0x17
        /*002a*/ 	.short	(.L_14 - .L_13)
.L_13:
        /*002c*/ 	.word	0x00000000
        /*0030*/ 	.short	0x0001
        /*0032*/ 	.short	0x0008
        /*0034*/ 	.byte	0x00, 0xf5, 0x21, 0x00


	//----- nvinfo : EIATTR_KPARAM_INFO
	.align		4
.L_14:
        /*0038*/ 	.byte	0x04, 0x17
        /*003a*/ 	.short	(.L_16 - .L_15)
.L_15:
        /*003c*/ 	.word	0x00000000
        /*0040*/ 	.short	0x0000
        /*0042*/ 	.short	0x0000
        /*0044*/ 	.byte	0x00, 0xf5, 0x21, 0x00


	//----- nvinfo : EIATTR_SPARSE_MMA_MASK
	.align		4
.L_16:
        /*0048*/ 	.byte	0x03, 0x50
        /*004a*/ 	.short	0x0000


	//----- nvinfo : EIATTR_MAXREG_COUNT
	.align		4
        /*004c*/ 	.byte	0x03, 0x1b
        /*004e*/ 	.short	0x00ff


	//----- nvinfo : EIATTR_EXTERNS
	.align		4
        /*0050*/ 	.byte	0x04, 0x0f
        /*0052*/ 	.short	(.L_18 - .L_17)


	//   ....[0]....
	.align		4
.L_17:
        /*0054*/ 	.word	index@(vprintf)


	//----- nvinfo : EIATTR_MERCURY_ISA_VERSION
	.align		4
.L_18:
        /*0058*/ 	.byte	0x03, 0x5f
        /*005a*/ 	.short	0x0101


	//----- nvinfo : EIATTR_VRC_CTA_INIT_COUNT
	.align		4
        /*005c*/ 	.byte	0x02, 0x4a
	.zero		1
	.zero		1


	//----- nvinfo : EIATTR_SYSCALL_OFFSETS
	.align		4
        /*0060*/ 	.byte	0x04, 0x46
        /*0062*/ 	.short	(.L_20 - .L_19)


	//   ....[0]....
.L_19:
        /*0064*/ 	.word	0x00000260


	//----- nvinfo : EIATTR_EXIT_INSTR_OFFSETS
	.align		4
.L_20:
        /*0068*/ 	.byte	0x04, 0x1c
        /*006a*/ 	.short	(.L_22 - .L_21)


	//   ....[0]....
.L_21:
        /*006c*/ 	.word	0x00000270


	//----- nvinfo : EIATTR_CBANK_PARAM_SIZE
	.align		4
.L_22:
        /*0070*/ 	.byte	0x03, 0x19
        /*0072*/ 	.short	0x001c


	//----- nvinfo : EIATTR_PARAM_CBANK
	.align		4
        /*0074*/ 	.byte	0x04, 0x0a
        /*0076*/ 	.short	(.L_24 - .L_23)
	.align		4
.L_23:
        /*0078*/ 	.word	index@(.nv.constant0._Z14sumArraysOnGPUPfS_S_i)
        /*007c*/ 	.short	0x0380
        /*007e*/ 	.short	0x001c


	//----- nvinfo : EIATTR_SW_WAR
	.align		4
.L_24:
        /*0080*/ 	.byte	0x04, 0x36
        /*0082*/ 	.short	(.L_26 - .L_25)
.L_25:
        /*0084*/ 	.word	0x00000008
.L_26:


//--------------------- .nv.callgraph             --------------------------
	.section	.nv.callgraph,"",@"SHT_CUDA_CALLGRAPH"
	.align	4
	.sectionentsize	8
	.align		4
        /*0000*/ 	.word	0x00000000
	.align		4
        /*0004*/ 	.word	0xffffffff
	.align		4
        /*0008*/ 	.word	index@(_Z14sumArraysOnGPUPfS_S_i)
	.align		4
        /*000c*/ 	.word	index@(vprintf)
	.align		4
        /*0010*/ 	.word	0x00000000
	.align		4
        /*0014*/ 	.word	0xfffffffe
	.align		4
        /*0018*/ 	.word	0x00000000
	.align		4
        /*001c*/ 	.word	0xfffffffd
	.align		4
        /*0020*/ 	.word	0x00000000
	.align		4
        /*0024*/ 	.word	0xfffffffc


//--------------------- .nv.constant4             --------------------------
	.section	.nv.constant4,"a",@progbits
	.align	8
	.align		8
.nv.constant4:
        /*0000*/ 	.dword	vprintf
	.align		8
        /*0008*/ 	.dword	$str


//--------------------- .text._Z14sumArraysOnGPUPfS_S_i --------------------------
	.section	.text._Z14sumArraysOnGPUPfS_S_i,"ax",@progbits
	.align	128
        .global         _Z14sumArraysOnGPUPfS_S_i
        .type           _Z14sumArraysOnGPUPfS_S_i,@function
        .size           _Z14sumArraysOnGPUPfS_S_i,(.L_x_2 - _Z14sumArraysOnGPUPfS_S_i)
        .other          _Z14sumArraysOnGPUPfS_S_i,@"STO_CUDA_ENTRY STV_DEFAULT"
_Z14sumArraysOnGPUPfS_S_i:
.text._Z14sumArraysOnGPUPfS_S_i:
[----:B------:R-:W0:Y:S01]  /*0000*/  LDC R1, c[0x0][0x37c] ;  /* 0x0000df00ff017b82 */ /* 0x000e220000000800 */
[----:B------:R-:W1:Y:S01]  /*0010*/  S2R R2, SR_CTAID.X ;  /* 0x0000000000027919 */ /* 0x000e620000002500 */
[----:B------:R-:W2:Y:S06]  /*0020*/  LDCU UR6, c[0x0][0x2fc] ;  /* 0x00005f80ff0677ac */ /* 0x000eac0008000800 */
[----:B------:R-:W3:Y:S01]  /*0030*/  LDC.64 R6, c[0x0][0x390] ;  /* 0x0000e400ff067b82 */ /* 0x000ee20000000a00 */
[----:B0-----:R-:W-:Y:S01]  /*0040*/  IADD3 R1, PT, PT, R1, -0x20, RZ ;  /* 0xffffffe001017810 */ /* 0x001fe20007ffe0ff */
[----:B------:R-:W1:Y:S01]  /*0050*/  S2R R3, SR_TID.X ;  /* 0x0000000000037919 */ /* 0x000e620000002100 */
[----:B------:R-:W1:Y:S01]  /*0060*/  LDCU UR7, c[0x0][0x360] ;  /* 0x00006c00ff0777ac */ /* 0x000e620008000800 */
[----:B------:R-:W0:Y:S04]  /*0070*/  LDCU UR8, c[0x0][0x398] ;  /* 0x00007300ff0877ac */ /* 0x000e280008000800 */
[----:B------:R-:W4:Y:S01]  /*0080*/  LDC.64 R16, c[0x0][0x380] ;  /* 0x0000e000ff107b82 */ /* 0x000f220000000a00 */
[----:B------:R-:W5:Y:S07]  /*0090*/  LDCU.64 UR4, c[0x0][0x358] ;  /* 0x00006b00ff0477ac */ /* 0x000f6e0008000a00 */
[----:B------:R-:W2:Y:S01]  /*00a0*/  LDC.64 R18, c[0x0][0x388] ;  /* 0x0000e200ff127b82 */ /* 0x000ea20000000a00 */
[----:B-1----:R-:W-:-:S04]  /*00b0*/  IMAD R5, R2, UR7, R3 ;  /* 0x0000000702057c24 */ /* 0x002fc8000f8e0203 */
[C---:B---3--:R-:W-:Y:S01]  /*00c0*/  IMAD.WIDE R6, R5.reuse, 0x4, R6 ;  /* 0x0000000405067825 */ /* 0x048fe200078e0206 */
[C---:B0-----:R-:W-:Y:S02]  /*00d0*/  ISETP.GE.AND P0, PT, R5.reuse, UR8, PT ;  /* 0x0000000805007c0c */ /* 0x041fe4000bf06270 */
[----:B------:R-:W-:Y:S01]  /*00e0*/  MOV R14, 0x0 ;  /* 0x00000000000e7802 */ /* 0x000fe20000000f00 */
[C---:B----4-:R-:W-:Y:S01]  /*00f0*/  IMAD.WIDE R16, R5.reuse, 0x4, R16 ;  /* 0x0000000405107825 */ /* 0x050fe200078e0210 */
[----:B------:R-:W-:Y:S01]  /*0100*/  STL.64 [R1+0x18], R2 ;  /* 0x0000180201007387 */ /* 0x000fe20000100a00 */
[----:B------:R-:W0:Y:S02]  /*0110*/  LDCU.64 UR8, c[0x4][0x8] ;  /* 0x01000100ff0877ac */ /* 0x000e240008000a00 */
[----:B--2---:R-:W-:-:S06]  /*0120*/  IMAD.WIDE R18, R5, 0x4, R18 ;  /* 0x0000000405127825 */ /* 0x004fcc00078e0212 */
[----:B-----5:R-:W2:Y:S04]  /*0130*/  @P0 LDG.E R0, desc[UR4][R6.64] ;  /* 0x0000000406000981 */ /* 0x020ea8000c1e1900 */
[----:B------:R-:W3:Y:S04]  /*0140*/  @!P0 LDG.E R4, desc[UR4][R16.64] ;  /* 0x0000000410048981 */ /* 0x000ee8000c1e1900 */
[----:B------:R-:W3:Y:S02]  /*0150*/  @!P0 LDG.E R5, desc[UR4][R18.64] ;  /* 0x0000000412058981 */ /* 0x000ee4000c1e1900 */
[----:B---3--:R-:W-:-:S05]  /*0160*/  @!P0 FADD R0, R4, R5 ;  /* 0x0000000504008221 */ /* 0x008fca0000000000 */
[----:B------:R1:W-:Y:S04]  /*0170*/  @!P0 STG.E desc[UR4][R6.64], R0 ;  /* 0x0000000006008986 */ /* 0x0003e8000c101904 */
[----:B------:R-:W3:Y:S04]  /*0180*/  LDG.E R5, desc[UR4][R16.64] ;  /* 0x0000000410057981 */ /* 0x000ee8000c1e1900 */
[----:B------:R-:W4:Y:S01]  /*0190*/  LDG.E R10, desc[UR4][R18.64] ;  /* 0x00000004120a7981 */ /* 0x000f22000c1e1900 */
[----:B--2---:R-:W2:Y:S01]  /*01a0*/  F2F.F64.F32 R12, R0 ;  /* 0x00000000000c7310 */ /* 0x004ea20000201800 */
[----:B------:R-:W1:Y:S01]  /*01b0*/  LDCU UR4, c[0x0][0x2f8] ;  /* 0x00005f00ff0477ac */ /* 0x000e620008000800 */
[----:B------:R-:W3:Y:S01]  /*01c0*/  LDC.64 R14, c[0x4][R14] ;  /* 0x010000000e0e7b82 */ /* 0x000ee20000000a00 */
[----:B0-----:R-:W-:Y:S01]  /*01d0*/  MOV R4, UR8 ;  /* 0x0000000800047c02 */ /* 0x001fe20008000f00 */
[----:B--2---:R0:W-:Y:S01]  /*01e0*/  STL.64 [R1+0x10], R12 ;  /* 0x0000100c01007387 */ /* 0x0041e20000100a00 */
[----:B-1----:R-:W-:-:S04]  /*01f0*/  IADD3 R6, P0, PT, R1, UR4, RZ ;  /* 0x0000000401067c10 */ /* 0x002fc8000ff1e0ff */
[----:B------:R-:W-:Y:S01]  /*0200*/  IADD3.X R7, PT, PT, RZ, UR6, RZ, P0, !PT ;  /* 0x00000006ff077c10 */ /* 0x000fe200087fe4ff */
[----:B---3--:R1:W-:Y:S08]  /*0210*/  F2F.F64.F32 R8, R5 ;  /* 0x0000000500087310 */ /* 0x0083f00000201800 */
[----:B----4-:R-:W2:Y:S01]  /*0220*/  F2F.F64.F32 R10, R10 ;  /* 0x0000000a000a7310 */ /* 0x010ea20000201800 */
[----:B-1----:R-:W-:Y:S01]  /*0230*/  MOV R5, UR9 ;  /* 0x0000000900057c02 */ /* 0x002fe20008000f00 */
[----:B--2---:R0:W-:Y:S06]  /*0240*/  STL.128 [R1], R8 ;  /* 0x0000000801007387 */ /* 0x0041ec0000100c00 */
[----:B------:R-:W-:-:S07]  /*0250*/  LEPC R20, `(.L_x_0) ;  /* 0x000000001014794e */ /* 0x000fce0000000000 */
[----:B0-----:R-:W-:Y:S05]  /*0260*/  CALL.ABS.NOINC R14 ;  /* 0x000000000e007343 */ /* 0x001fea0003c00000 */
.L_x_0:
[----:B------:R-:W-:Y:S05]  /*0270*/  EXIT ;  /* 0x000000000000794d */ /* 0x000fea0003800000 */
.L_x_1:
[----:B------:R-:W-:-:S00]  /*0280*/  BRA `(.L_x_1) ;  /* 0xfffffffc00fc7947 */ /* 0x000fc0000383ffff */
[----:B------:R-:W-:-:S00]  /*0290*/  NOP ;  /* 0x0000000000007918 */ /* 0x000fc00000000000 */
        /* <DEDUP_REMOVED lines=14> */
.L_x_2:


//--------------------- .nv.global.init           --------------------------
	.section	.nv.global.init,"aw",@progbits
.nv.global.init:
	.type		$str,@object
	.size		$str,(.L_0 - $str)
$str:
        /*0000*/ 	.byte	0x25, 0x66, 0x20, 0x2b, 0x20, 0x25, 0x66, 0x20, 0x3d, 0x20, 0x25, 0x66, 0x20, 0x43, 0x61, 0x63
        /*0010*/ 	.byte	0x75, 0x6c, 0x61, 0x74, 0x65, 0x64, 0x20, 0x4f, 0x6e, 0x20, 0x47, 0x50, 0x55, 0x3a, 0x20, 0x62
        /*0020*/ 	.byte	0x6c, 0x6f, 0x63, 0x6b, 0x20, 0x25, 0x64, 0x20, 0x74, 0x68, 0x72, 0x65, 0x61, 0x64, 0x20, 0x25
        /*0030*/ 	.byte	0x64, 0x0a, 0x00
.L_0:


//--------------------- .nv.shared.reserved.0     --------------------------
	.section	.nv.shared.reserved.0,"aw",@nobits
	.weak		__nv_reservedSMEM_offset_0_alias
	.size		__nv_reservedSMEM_offset_0_alias, 0, 64
	.other		__nv_reservedSMEM_offset_0_alias,@"STO_CUDA_RESERVED_SHARED STV_DEFAULT"
__nv_reservedSMEM_offset_0_alias:
	.zero		0
	.zero		64


//--------------------- .nv.constant0._Z14sumArraysOnGPUPfS_S_i --------------------------
	.section	.nv.constant0._Z14sumArraysOnGPUPfS_S_i,"a",@progbits
	.sectionflags	@""
	.align	4
.nv.constant0._Z14sumArraysOnGPUPfS_S_i:
	.zero		924


//--------------------- SYMBOLS --------------------------

	.type		.nv.reservedSmem.offset0,@object
	.size		.nv.reservedSmem.offset0,0x4
	.type		vprintf,@function
